//
// Generated by NVIDIA NVVM Compiler
//
// Compiler Build ID: CL-36424714
// Cuda compilation tools, release 13.0, V13.0.88
// Based on NVVM 20.0.0
//

.version 9.0
.target sm_100
.address_size 64

	// .globl	_Z5hellov
.extern .func  (.param .b32 func_retval0) vprintf
(
	.param .b64 vprintf_param_0,
	.param .b64 vprintf_param_1
)
;
.global .align 1 .b8 $str[77] = {71, 108, 111, 98, 97, 108, 32, 66, 73, 68, 32, 58, 32, 37, 100, 32, 124, 73, 32, 97, 109, 32, 116, 104, 114, 101, 97, 100, 32, 40, 37, 100, 44, 32, 37, 100, 44, 32, 37, 100, 41, 32, 111, 102, 32, 98, 108, 111, 99, 107, 32, 40, 37, 100, 44, 32, 37, 100, 44, 32, 37, 100, 41, 32, 105, 110, 32, 116, 104, 101, 32, 103, 114, 105, 100, 10};

.visible .entry _Z5hellov()
{
	.local .align 8 .b8 	__local_depot0[32];
	.reg .b64 	%SP;
	.reg .b64 	%SPL;
	.reg .b32 	%r<13>;
	.reg .b64 	%rd<5>;

	mov.u64 	%SPL, __local_depot0;
	cvta.local.u64 	%SP, %SPL;
	add.u64 	%rd1, %SP, 0;
	add.u64 	%rd2, %SPL, 0;
	mov.u32 	%r1, %ctaid.z;
	mov.u32 	%r2, %nctaid.x;
	mov.u32 	%r3, %nctaid.y;
	mov.u32 	%r4, %ctaid.y;
	mov.u32 	%r5, %ctaid.x;
	mad.lo.s32 	%r6, %r3, %r1, %r4;
	mad.lo.s32 	%r7, %r6, %r2, %r5;
	mov.u32 	%r8, %tid.x;
	mov.u32 	%r9, %tid.y;
	mov.u32 	%r10, %tid.z;
	st.local.v2.u32 	[%rd2], {%r7, %r8};
	st.local.v2.u32 	[%rd2+8], {%r9, %r10};
	st.local.v2.u32 	[%rd2+16], {%r5, %r4};
	st.local.u32 	[%rd2+24], %r1;
	mov.u64 	%rd3, $str;
	cvta.global.u64 	%rd4, %rd3;
	{ // callseq 0, 0
	.param .b64 param0;
	st.param.b64 	[param0], %rd4;
	.param .b64 param1;
	st.param.b64 	[param1], %rd1;
	.param .b32 retval0;
	call.uni (retval0), 
	vprintf, 
	(
	param0, 
	param1
	);
	ld.param.b32 	%r11, [retval0];
	} // callseq 0
	ret;

}


// ===== COMPILED SASS (sm_100) =====

	.target	sm_100

	.elftype	@"ET_EXEC"


//--------------------- .note.nv.tkinfo           --------------------------
	.section	.note.nv.tkinfo,"",@"SHT_NOTE"
	.sectionflags	@"SHF_NOTE_NV_TKINFO"
	.tkinfo
        /*0018*/ 	.word	0x00000002
        /*0030*/ 	.string	""
        /*0030*/ 	.string	"ptxas"
        /*0030*/ 	.string	"Cuda compilation tools, release 13.0, V13.0.88"
        /*0030*/ 	.string	"Build cuda_13.0.r13.0/compiler.36424714_0"
        /*0030*/ 	.string	"-arch sm_100 -m 64 "



//--------------------- .note.nv.cuinfo           --------------------------
	.section	.note.nv.cuinfo,"",@"SHT_NOTE"
	.sectionflags	@"SHF_NOTE_NV_CUINFO"
        /*0018*/ 	.short	0x0002
        /*001a*/ 	.short	0x0064
        /*001c*/ 	.short	0x0082
	.zero		2


//--------------------- .nv.info                  --------------------------
	.section	.nv.info,"",@"SHT_CUDA_INFO"
	.align	4


	//----- nvinfo : EIATTR_REGCOUNT
	.align		4
        /*0000*/ 	.byte	0x04, 0x2f
        /*0002*/ 	.short	(.L_2 - .L_1)
	.align		4
.L_1:
        /*0004*/ 	.word	index@(_Z5hellov)
        /*0008*/ 	.word	0x00000018


	//----- nvinfo : EIATTR_FRAME_SIZE
	.align		4
.L_2:
        /*000c*/ 	.byte	0x04, 0x11
        /*000e*/ 	.short	(.L_4 - .L_3)
	.align		4
.L_3:
        /*0010*/ 	.word	index@(_Z5hellov)
        /*0014*/ 	.word	0x00000020


	//----- nvinfo : EIATTR_MIN_STACK_SIZE
	.align		4
.L_4:
        /*0018*/ 	.byte	0x04, 0x12
        /*001a*/ 	.short	(.L_6 - .L_5)
	.align		4
.L_5:
        /*001c*/ 	.word	index@(_Z5hellov)
        /*0020*/ 	.word	0x00000020
.L_6:


//--------------------- .nv.compat                --------------------------
	.section	.nv.compat,"",@"SHT_CUDA_COMPAT_INFO"
	.align	4
        /*0000*/ 	.byte	0x02, 0x09, 0x00, 0x00, 0x02, 0x02, 0x01, 0x00, 0x02, 0x05, 0x05, 0x00, 0x03, 0x07, 0x01, 0x01
        /*0010*/ 	.byte	0x02, 0x03, 0x00, 0x00, 0x02, 0x06, 0x01, 0x00, 0x04, 0x0b, 0x08, 0x00, 0x09, 0x00, 0x00, 0x00
        /*0020*/ 	.byte	0x00, 0x00, 0x00, 0x00


//--------------------- .nv.info._Z5hellov        --------------------------
	.section	.nv.info._Z5hellov,"",@"SHT_CUDA_INFO"
	.sectionflags	@""
	.align	4


	//----- nvinfo : EIATTR_CUDA_API_VERSION
	.align		4
        /*0000*/ 	.byte	0x04, 0x37
        /*0002*/ 	.short	(.L_8 - .L_7)
.L_7:
        /*0004*/ 	.word	0x00000082


	//----- nvinfo : EIATTR_SPARSE_MMA_MASK
	.align		4
.L_8:
        /*0008*/ 	.byte	0x03, 0x50
        /*000a*/ 	.short	0x0000


	//----- nvinfo : EIATTR_MAXREG_COUNT
	.align		4
        /*000c*/ 	.byte	0x03, 0x1b
        /*000e*/ 	.short	0x00ff


	//----- nvinfo : EIATTR_EXTERNS
	.align		4
        /*0010*/ 	.byte	0x04, 0x0f
        /*0012*/ 	.short	(.L_10 - .L_9)


	//   ....[0]....
	.align		4
.L_9:
        /*0014*/ 	.word	index@(vprintf)


	//----- nvinfo : EIATTR_MERCURY_ISA_VERSION
	.align		4
.L_10:
        /*0018*/ 	.byte	0x03, 0x5f
        /*001a*/ 	.short	0x0101


	//----- nvinfo : EIATTR_VRC_CTA_INIT_COUNT
	.align		4
        /*001c*/ 	.byte	0x02, 0x4a
	.zero		1
	.zero		1


	//----- nvinfo : EIATTR_SYSCALL_OFFSETS
	.align		4
        /*0020*/ 	.byte	0x04, 0x46
        /*0022*/ 	.short	(.L_12 - .L_11)


	//   ....[0]....
.L_11:
        /*0024*/ 	.word	0x000001a0


	//----- nvinfo : EIATTR_EXIT_INSTR_OFFSETS
	.align		4
.L_12:
        /*0028*/ 	.byte	0x04, 0x1c
        /*002a*/ 	.short	(.L_14 - .L_13)


	//   ....[0]....
.L_13:
        /*002c*/ 	.word	0x000001b0


	//----- nvinfo : EIATTR_SW_WAR
	.align		4
.L_14:
        /*0030*/ 	.byte	0x04, 0x36
        /*0032*/ 	.short	(.L_16 - .L_15)
.L_15:
        /*0034*/ 	.word	0x00000008
.L_16:


//--------------------- .nv.callgraph             --------------------------
	.section	.nv.callgraph,"",@"SHT_CUDA_CALLGRAPH"
	.align	4
	.sectionentsize	8
	.align		4
        /*0000*/ 	.word	0x00000000
	.align		4
        /*0004*/ 	.word	0xffffffff
	.align		4
        /*0008*/ 	.word	index@(_Z5hellov)
	.align		4
        /*000c*/ 	.word	index@(vprintf)
	.align		4
        /*0010*/ 	.word	0x00000000
	.align		4
        /*0014*/ 	.word	0xfffffffe
	.align		4
        /*0018*/ 	.word	0x00000000
	.align		4
        /*001c*/ 	.word	0xfffffffd
	.align		4
        /*0020*/ 	.word	0x00000000
	.align		4
        /*0024*/ 	.word	0xfffffffc


//--------------------- .nv.constant4             --------------------------
	.section	.nv.constant4,"a",@progbits
	.align	8
	.align		8
.nv.constant4:
        /*0000*/ 	.dword	vprintf
	.align		8
        /*0008*/ 	.dword	$str


//--------------------- .text._Z5hellov           --------------------------
	.section	.text._Z5hellov,"ax",@progbits
	.align	128
        .global         _Z5hellov
        .type           _Z5hellov,@function
        .size           _Z5hellov,(.L_x_2 - _Z5hellov)
        .other          _Z5hellov,@"STO_CUDA_ENTRY STV_DEFAULT"
_Z5hellov:
.text._Z5hellov:
[----:B------:R-:W0:Y:S01]  /*0000*/  LDC R1, c[0x0][0x37c] ;  /* 0x0000df00ff017b82 */ /* 0x000e220000000800 */
[----:B------:R-:W1:Y:S01]  /*0010*/  S2R R10, SR_CTAID.Z ;  /* 0x00000000000a7919 */ /* 0x000e620000002700 */
[----:B------:R-:W2:Y:S01]  /*0020*/  LDCU UR5, c[0x0][0x2fc] ;  /* 0x00005f80ff0577ac */ /* 0x000ea20008000800 */
[----:B0-----:R-:W-:Y:S01]  /*0030*/  VIADD R1, R1, 0xffffffe0 ;  /* 0xffffffe001017836 */ /* 0x001fe20000000000 */
[----:B------:R-:W-:Y:S01]  /*0040*/  MOV R0, 0x0 ;  /* 0x0000000000007802 */ /* 0x000fe20000000f00 */
[----:B------:R-:W0:Y:S01]  /*0050*/  S2R R13, SR_CTAID.Y ;  /* 0x00000000000d7919 */ /* 0x000e220000002600 */
[----:B------:R-:W3:Y:S02]  /*0060*/  LDCU UR6, c[0x0][0x370] ;  /* 0x00006e00ff0677ac */ /* 0x000ee40008000800 */
[----:B------:R4:W5:Y:S01]  /*0070*/  LDC.64 R8, c[0x4][R0] ;  /* 0x0100000000087b82 */ /* 0x0009620000000a00 */
[----:B------:R-:W3:Y:S01]  /*0080*/  S2R R12, SR_CTAID.X ;  /* 0x00000000000c7919 */ /* 0x000ee20000002500 */
[----:B------:R-:W0:Y:S01]  /*0090*/  LDCU UR4, c[0x0][0x374] ;  /* 0x00006e80ff0477ac */ /* 0x000e220008000800 */
[----:B------:R-:W2:Y:S01]  /*00a0*/  S2R R14, SR_TID.Y ;  /* 0x00000000000e7919 */ /* 0x000ea20000002200 */
[----:B------:R-:W2:Y:S01]  /*00b0*/  S2R R15, SR_TID.Z ;  /* 0x00000000000f7919 */ /* 0x000ea20000002300 */
[----:B------:R-:W4:Y:S01]  /*00c0*/  S2R R3, SR_TID.X ;  /* 0x0000000000037919 */ /* 0x000f220000002100 */
[----:B-1----:R1:W-:Y:S01]  /*00d0*/  STL [R1+0x18], R10 ;  /* 0x0000180a01007387 */ /* 0x0023e20000100800 */
[----:B0-----:R-:W-:Y:S01]  /*00e0*/  IMAD R5, R10, UR4, R13 ;  /* 0x000000040a057c24 */ /* 0x001fe2000f8e020d */
[----:B------:R-:W0:Y:S03]  /*00f0*/  LDCU UR4, c[0x0][0x2f8] ;  /* 0x00005f00ff0477ac */ /* 0x000e260008000800 */
[----:B---3--:R-:W-:Y:S01]  /*0100*/  IMAD R2, R5, UR6, R12 ;  /* 0x0000000605027c24 */ /* 0x008fe2000f8e020c */
[----:B------:R1:W-:Y:S01]  /*0110*/  STL.64 [R1+0x10], R12 ;  /* 0x0000100c01007387 */ /* 0x0003e20000100a00 */
[----:B------:R-:W3:Y:S03]  /*0120*/  LDCU.64 UR6, c[0x4][0x8] ;  /* 0x01000100ff0677ac */ /* 0x000ee60008000a00 */
[----:B--2---:R1:W-:Y:S04]  /*0130*/  STL.64 [R1+0x8], R14 ;  /* 0x0000080e01007387 */ /* 0x0043e80000100a00 */
[----:B----4-:R1:W-:Y:S01]  /*0140*/  STL.64 [R1], R2 ;  /* 0x0000000201007387 */ /* 0x0103e20000100a00 */
[----:B0-----:R-:W-:-:S04]  /*0150*/  IADD3 R6, P0, PT, R1, UR4, RZ ;  /* 0x0000000401067c10 */ /* 0x001fc8000ff1e0ff */
[----:B------:R-:W-:Y:S01]  /*0160*/  IADD3.X R7, PT, PT, RZ, UR5, RZ, P0, !PT ;  /* 0x00000005ff077c10 */ /* 0x000fe200087fe4ff */
[----:B---3--:R-:W-:Y:S01]  /*0170*/  IMAD.U32 R4, RZ, RZ, UR6 ;  /* 0x00000006ff047e24 */ /* 0x008fe2000f8e00ff */
[----:B-1---5:R-:W-:-:S07]  /*0180*/  MOV R5, UR7 ;  /* 0x0000000700057c02 */ /* 0x022fce0008000f00 */
[----:B------:R-:W-:-:S07]  /*0190*/  LEPC R20, `(.L_x_0) ;  /* 0x000000001014794e */ /* 0x000fce0000000000 */
[----:B------:R-:W-:Y:S05]  /*01a0*/  CALL.ABS.NOINC R8 ;  /* 0x0000000008007343 */ /* 0x000fea0003c00000 */
.L_x_0:
[----:B------:R-:W-:Y:S05]  /*01b0*/  EXIT ;  /* 0x000000000000794d */ /* 0x000fea0003800000 */
.L_x_1:
[----:B------:R-:W-:-:S00]  /*01c0*/  BRA `(.L_x_1) ;  /* 0xfffffffc00fc7947 */ /* 0x000fc0000383ffff */
[----:B------:R-:W-:-:S00]  /*01d0*/  NOP ;  /* 0x0000000000007918 */ /* 0x000fc00000000000 */
        /* <DEDUP_REMOVED lines=10> */
.L_x_2:


//--------------------- .nv.global.init           --------------------------
	.section	.nv.global.init,"aw",@progbits
.nv.global.init:
	.type		$str,@object
	.size		$str,(.L_0 - $str)
$str:
        /*0000*/ 	.byte	0x47, 0x6c, 0x6f, 0x62, 0x61, 0x6c, 0x20, 0x42, 0x49, 0x44, 0x20, 0x3a, 0x20, 0x25, 0x64, 0x20
        /*0010*/ 	.byte	0x7c, 0x49, 0x20, 0x61, 0x6d, 0x20, 0x74, 0x68, 0x72, 0x65, 0x61, 0x64, 0x20, 0x28, 0x25, 0x64
        /*0020*/ 	.byte	0x2c, 0x20, 0x25, 0x64, 0x2c, 0x20, 0x25, 0x64, 0x29, 0x20, 0x6f, 0x66, 0x20, 0x62, 0x6c, 0x6f
        /*0030*/ 	.byte	0x63, 0x6b, 0x20, 0x28, 0x25, 0x64, 0x2c, 0x20, 0x25, 0x64, 0x2c, 0x20, 0x25, 0x64, 0x29, 0x20
        /*0040*/ 	.byte	0x69, 0x6e, 0x20, 0x74, 0x68, 0x65, 0x20, 0x67, 0x72, 0x69, 0x64, 0x0a, 0x00
.L_0:


//--------------------- .nv.shared.reserved.0     --------------------------
	.section	.nv.shared.reserved.0,"aw",@nobits
	.weak		__nv_reservedSMEM_offset_0_alias
	.size		__nv_reservedSMEM_offset_0_alias, 0, 64
	.other		__nv_reservedSMEM_offset_0_alias,@"STO_CUDA_RESERVED_SHARED STV_DEFAULT"
__nv_reservedSMEM_offset_0_alias:
	.zero		0
	.zero		64


//--------------------- .nv.constant0._Z5hellov   --------------------------
	.section	.nv.constant0._Z5hellov,"a",@progbits
	.sectionflags	@""
	.align	4
.nv.constant0._Z5hellov:
	.zero		896


//--------------------- SYMBOLS --------------------------

	.type		.nv.reservedSmem.offset0,@object
	.size		.nv.reservedSmem.offset0,0x4
	.type		vprintf,@function
